//
// Generated by NVIDIA NVVM Compiler
//
// Compiler Build ID: CL-36424714
// Cuda compilation tools, release 13.0, V13.0.88
// Based on NVVM 20.0.0
//

.version 9.0
.target sm_100
.address_size 64

	// .globl	default_function_kernel

.visible .entry default_function_kernel(
	.param .u64 .ptr .align 1 default_function_kernel_param_0,
	.param .u64 .ptr .align 1 default_function_kernel_param_1
)
.maxntid 27
{
	.reg .pred 	%p<2>;
	.reg .b32 	%r<6>;
	.reg .b32 	%f<20>;
	.reg .b64 	%rd<8>;

	ld.param.u64 	%rd1, [default_function_kernel_param_0];
	ld.param.u64 	%rd2, [default_function_kernel_param_1];
	cvta.to.global.u64 	%rd3, %rd1;
	cvta.to.global.u64 	%rd4, %rd2;
	mov.u32 	%r1, %ctaid.x;
	mov.u32 	%r2, %tid.x;
	mad.lo.s32 	%r3, %r1, 27, %r2;
	mul.wide.u32 	%rd5, %r3, 4;
	add.s64 	%rd6, %rd4, %rd5;
	ld.global.nc.f32 	%f1, [%rd6];
	abs.f32 	%f2, %f1;
	mov.f32 	%f3, 0f3FB8AA3B;
	mul.rn.f32 	%f4, %f2, %f3;
	cvt.rzi.f32.f32 	%f5, %f4;
	abs.f32 	%f6, %f5;
	setp.gt.f32 	%p1, %f6, 0f42FC0000;
	mov.f32 	%f7, 0f42FC0000;
	copysign.f32 	%f8, %f5, %f7;
	selp.f32 	%f9, %f8, %f5, %p1;
	fma.rn.f32 	%f10, %f9, 0fBF317218, %f2;
	fma.rn.f32 	%f11, %f9, 0f3102E308, %f10;
	mul.f32 	%f12, %f11, 0f3FB8AA3B;
	add.f32 	%f13, %f9, 0f4B40007D;
	mov.b32 	%r4, %f13;
	shl.b32 	%r5, %r4, 23;
	mov.b32 	%f14, %r5;
	ex2.approx.ftz.f32 	%f15, %f12;
	mul.f32 	%f16, %f15, %f14;
	mov.f32 	%f17, 0f3E000000;
	div.approx.ftz.f32 	%f18, %f17, %f16;
	fma.rn.f32 	%f19, %f16, 0f40000000, %f18;
	add.s64 	%rd7, %rd3, %rd5;
	st.global.f32 	[%rd7], %f19;
	ret;

}


// ===== COMPILED SASS (sm_100) =====

	.target	sm_100

	.elftype	@"ET_EXEC"


//--------------------- .note.nv.tkinfo           --------------------------
	.section	.note.nv.tkinfo,"",@"SHT_NOTE"
	.sectionflags	@"SHF_NOTE_NV_TKINFO"
	.tkinfo
        /*0018*/ 	.word	0x00000002
        /*0030*/ 	.string	""
        /*0030*/ 	.string	"ptxas"
        /*0030*/ 	.string	"Cuda compilation tools, release 13.0, V13.0.88"
        /*0030*/ 	.string	"Build cuda_13.0.r13.0/compiler.36424714_0"
        /*0030*/ 	.string	"-arch sm_100 -m 64 "



//--------------------- .note.nv.cuinfo           --------------------------
	.section	.note.nv.cuinfo,"",@"SHT_NOTE"
	.sectionflags	@"SHF_NOTE_NV_CUINFO"
        /*0018*/ 	.short	0x0002
        /*001a*/ 	.short	0x0064
        /*001c*/ 	.short	0x0082
	.zero		2


//--------------------- .nv.info                  --------------------------
	.section	.nv.info,"",@"SHT_CUDA_INFO"
	.align	4


	//----- nvinfo : EIATTR_REGCOUNT
	.align		4
        /*0000*/ 	.byte	0x04, 0x2f
        /*0002*/ 	.short	(.L_1 - .L_0)
	.align		4
.L_0:
        /*0004*/ 	.word	index@(default_function_kernel)
        /*0008*/ 	.word	0x0000000a


	//----- nvinfo : EIATTR_FRAME_SIZE
	.align		4
.L_1:
        /*000c*/ 	.byte	0x04, 0x11
        /*000e*/ 	.short	(.L_3 - .L_2)
	.align		4
.L_2:
        /*0010*/ 	.word	index@(default_function_kernel)
        /*0014*/ 	.word	0x00000000


	//----- nvinfo : EIATTR_MIN_STACK_SIZE
	.align		4
.L_3:
        /*0018*/ 	.byte	0x04, 0x12
        /*001a*/ 	.short	(.L_5 - .L_4)
	.align		4
.L_4:
        /*001c*/ 	.word	index@(default_function_kernel)
        /*0020*/ 	.word	0x00000000
.L_5:


//--------------------- .nv.compat                --------------------------
	.section	.nv.compat,"",@"SHT_CUDA_COMPAT_INFO"
	.align	4
        /*0000*/ 	.byte	0x02, 0x09, 0x00, 0x00, 0x02, 0x02, 0x01, 0x00, 0x02, 0x05, 0x05, 0x00, 0x03, 0x07, 0x01, 0x01
        /*0010*/ 	.byte	0x02, 0x03, 0x00, 0x00, 0x02, 0x06, 0x01, 0x00, 0x04, 0x0b, 0x08, 0x00, 0x01, 0x00, 0x00, 0x00
        /*0020*/ 	.byte	0x00, 0x00, 0x00, 0x00


//--------------------- .nv.info.default_function_kernel --------------------------
	.section	.nv.info.default_function_kernel,"",@"SHT_CUDA_INFO"
	.sectionflags	@""
	.align	4


	//----- nvinfo : EIATTR_CUDA_API_VERSION
	.align		4
        /*0000*/ 	.byte	0x04, 0x37
        /*0002*/ 	.short	(.L_7 - .L_6)
.L_6:
        /*0004*/ 	.word	0x00000082


	//----- nvinfo : EIATTR_KPARAM_INFO
	.align		4
.L_7:
        /*0008*/ 	.byte	0x04, 0x17
        /*000a*/ 	.short	(.L_9 - .L_8)
.L_8:
        /*000c*/ 	.word	0x00000000
        /*0010*/ 	.short	0x0001
        /*0012*/ 	.short	0x0008
        /*0014*/ 	.byte	0x00, 0xf5, 0x21, 0x00


	//----- nvinfo : EIATTR_KPARAM_INFO
	.align		4
.L_9:
        /*0018*/ 	.byte	0x04, 0x17
        /*001a*/ 	.short	(.L_11 - .L_10)
.L_10:
        /*001c*/ 	.word	0x00000000
        /*0020*/ 	.short	0x0000
        /*0022*/ 	.short	0x0000
        /*0024*/ 	.byte	0x00, 0xf5, 0x21, 0x00


	//----- nvinfo : EIATTR_SPARSE_MMA_MASK
	.align		4
.L_11:
        /*0028*/ 	.byte	0x03, 0x50
        /*002a*/ 	.short	0x0000


	//----- nvinfo : EIATTR_MAXREG_COUNT
	.align		4
        /*002c*/ 	.byte	0x03, 0x1b
        /*002e*/ 	.short	0x00ff


	//----- nvinfo : EIATTR_MERCURY_ISA_VERSION
	.align		4
        /*0030*/ 	.byte	0x03, 0x5f
        /*0032*/ 	.short	0x0101


	//----- nvinfo : EIATTR_VRC_CTA_INIT_COUNT
	.align		4
        /*0034*/ 	.byte	0x02, 0x4a
	.zero		1
	.zero		1


	//----- nvinfo : EIATTR_EXIT_INSTR_OFFSETS
	.align		4
        /*0038*/ 	.byte	0x04, 0x1c
        /*003a*/ 	.short	(.L_13 - .L_12)


	//   ....[0]....
.L_12:
        /*003c*/ 	.word	0x000001b0


	//----- nvinfo : EIATTR_MAX_THREADS
	.align		4
.L_13:
        /*0040*/ 	.byte	0x04, 0x05
        /*0042*/ 	.short	(.L_15 - .L_14)
.L_14:
        /*0044*/ 	.word	0x0000001b
        /*0048*/ 	.word	0x00000001
        /*004c*/ 	.word	0x00000001


	//----- nvinfo : EIATTR_CBANK_PARAM_SIZE
	.align		4
.L_15:
        /*0050*/ 	.byte	0x03, 0x19
        /*0052*/ 	.short	0x0010


	//----- nvinfo : EIATTR_PARAM_CBANK
	.align		4
        /*0054*/ 	.byte	0x04, 0x0a
        /*0056*/ 	.short	(.L_17 - .L_16)
	.align		4
.L_16:
        /*0058*/ 	.word	index@(.nv.constant0.default_function_kernel)
        /*005c*/ 	.short	0x0380
        /*005e*/ 	.short	0x0010


	//----- nvinfo : EIATTR_SW_WAR
	.align		4
.L_17:
        /*0060*/ 	.byte	0x04, 0x36
        /*0062*/ 	.short	(.L_19 - .L_18)
.L_18:
        /*0064*/ 	.word	0x00000008
.L_19:


//--------------------- .nv.callgraph             --------------------------
	.section	.nv.callgraph,"",@"SHT_CUDA_CALLGRAPH"
	.align	4
	.sectionentsize	8
	.align		4
        /*0000*/ 	.word	0x00000000
	.align		4
        /*0004*/ 	.word	0xffffffff
	.align		4
        /*0008*/ 	.word	0x00000000
	.align		4
        /*000c*/ 	.word	0xfffffffe
	.align		4
        /*0010*/ 	.word	0x00000000
	.align		4
        /*0014*/ 	.word	0xfffffffd
	.align		4
        /*0018*/ 	.word	0x00000000
	.align		4
        /*001c*/ 	.word	0xfffffffc


//--------------------- .text.default_function_kernel --------------------------
	.section	.text.default_function_kernel,"ax",@progbits
	.align	128
        .global         default_function_kernel
        .type           default_function_kernel,@function
        .size           default_function_kernel,(.L_x_1 - default_function_kernel)
        .other          default_function_kernel,@"STO_CUDA_ENTRY STV_DEFAULT"
default_function_kernel:
.text.default_function_kernel:
[----:B------:R-:W-:Y:S01]  /*0000*/  LDC R1, c[0x0][0x37c] ;  /* 0x0000df00ff017b82 */ /* 0x000fe20000000800 */
[----:B------:R-:W0:Y:S07]  /*0010*/  S2R R5, SR_CTAID.X ;  /* 0x0000000000057919 */ /* 0x000e2e0000002500 */
[----:B------:R-:W1:Y:S01]  /*0020*/  LDC.64 R2, c[0x0][0x388] ;  /* 0x0000e200ff027b82 */ /* 0x000e620000000a00 */
[----:B------:R-:W2:Y:S01]  /*0030*/  LDCU.64 UR4, c[0x0][0x358] ;  /* 0x00006b00ff0477ac */ /* 0x000ea20008000a00 */
[----:B------:R-:W0:Y:S02]  /*0040*/  S2R R0, SR_TID.X ;  /* 0x0000000000007919 */ /* 0x000e240000002100 */
[----:B0-----:R-:W-:-:S04]  /*0050*/  IMAD R5, R5, 0x1b, R0 ;  /* 0x0000001b05057824 */ /* 0x001fc800078e0200 */
[----:B-1----:R-:W-:-:S06]  /*0060*/  IMAD.WIDE.U32 R2, R5, 0x4, R2 ;  /* 0x0000000405027825 */ /* 0x002fcc00078e0002 */
[----:B--2---:R-:W2:Y:S01]  /*0070*/  LDG.E.CONSTANT R2, desc[UR4][R2.64] ;  /* 0x0000000402027981 */ /* 0x004ea2000c1e9900 */
[----:B------:R-:W-:Y:S02]  /*0080*/  HFMA2 R7, -RZ, RZ, 3.4921875, 0 ;  /* 0x42fc0000ff077431 */ /* 0x000fe400000001ff */
[----:B--2---:R-:W-:-:S06]  /*0090*/  FMUL R0, |R2|, 1.4426950216293334961 ;  /* 0x3fb8aa3b02007820 */ /* 0x004fcc0000400200 */
[----:B------:R-:W0:Y:S02]  /*00a0*/  FRND.TRUNC R0, R0 ;  /* 0x0000000000007307 */ /* 0x000e24000020d000 */
[----:B0-----:R-:W-:Y:S02]  /*00b0*/  FSETP.GT.AND P0, PT, |R0|, 126, PT ;  /* 0x42fc00000000780b */ /* 0x001fe40003f04200 */
[----:B------:R-:W-:-:S04]  /*00c0*/  LOP3.LUT R7, R7, 0x80000000, R0, 0xb8, !PT ;  /* 0x8000000007077812 */ /* 0x000fc800078eb800 */
[----:B------:R-:W-:-:S05]  /*00d0*/  FSEL R7, R7, R0, P0 ;  /* 0x0000000007077208 */ /* 0x000fca0000000000 */
[C---:B------:R-:W-:Y:S02]  /*00e0*/  FFMA R4, R7.reuse, -0.69314718246459960938, |R2| ;  /* 0xbf31721807047823 */ /* 0x040fe40000000402 */
[----:B------:R-:W0:Y:S02]  /*00f0*/  LDC.64 R2, c[0x0][0x380] ;  /* 0x0000e000ff027b82 */ /* 0x000e240000000a00 */
[C---:B------:R-:W-:Y:S01]  /*0100*/  FFMA R4, R7.reuse, 1.9046542121259335545e-09, R4 ;  /* 0x3102e30807047823 */ /* 0x040fe20000000004 */
[----:B------:R-:W-:-:S03]  /*0110*/  FADD R7, R7, 12583037 ;  /* 0x4b40007d07077421 */ /* 0x000fc60000000000 */
[----:B------:R-:W-:Y:S02]  /*0120*/  FMUL R4, R4, 1.4426950216293334961 ;  /* 0x3fb8aa3b04047820 */ /* 0x000fe40000400000 */
[----:B------:R-:W-:-:S04]  /*0130*/  SHF.L.U32 R7, R7, 0x17, RZ ;  /* 0x0000001707077819 */ /* 0x000fc800000006ff */
[----:B------:R-:W1:Y:S01]  /*0140*/  MUFU.EX2 R4, R4 ;  /* 0x0000000400047308 */ /* 0x000e620000000800 */
[----:B0-----:R-:W-:-:S04]  /*0150*/  IMAD.WIDE.U32 R2, R5, 0x4, R2 ;  /* 0x0000000405027825 */ /* 0x001fc800078e0002 */
[----:B-1----:R-:W-:-:S04]  /*0160*/  FMUL R7, R7, R4 ;  /* 0x0000000407077220 */ /* 0x002fc80000400000 */
[----:B------:R-:W0:Y:S02]  /*0170*/  MUFU.RCP R0, R7 ;  /* 0x0000000700007308 */ /* 0x000e240000001000 */
[----:B0-----:R-:W-:-:S04]  /*0180*/  FMUL.FTZ R0, R0, 0.125 ;  /* 0x3e00000000007820 */ /* 0x001fc80000410000 */
[----:B------:R-:W-:-:S05]  /*0190*/  FFMA R5, R7, 2, R0 ;  /* 0x4000000007057823 */ /* 0x000fca0000000000 */
[----:B------:R-:W-:Y:S01]  /*01a0*/  STG.E desc[UR4][R2.64], R5 ;  /* 0x0000000502007986 */ /* 0x000fe2000c101904 */
[----:B------:R-:W-:Y:S05]  /*01b0*/  EXIT ;  /* 0x000000000000794d */ /* 0x000fea0003800000 */
.L_x_0:
[----:B------:R-:W-:-:S00]  /*01c0*/  BRA `(.L_x_0) ;  /* 0xfffffffc00fc7947 */ /* 0x000fc0000383ffff */
[----:B------:R-:W-:-:S00]  /*01d0*/  NOP ;  /* 0x0000000000007918 */ /* 0x000fc00000000000 */
        /* <DEDUP_REMOVED lines=10> */
.L_x_1:


//--------------------- .nv.shared.reserved.0     --------------------------
	.section	.nv.shared.reserved.0,"aw",@nobits
	.weak		__nv_reservedSMEM_offset_0_alias
	.size		__nv_reservedSMEM_offset_0_alias, 0, 64
	.other		__nv_reservedSMEM_offset_0_alias,@"STO_CUDA_RESERVED_SHARED STV_DEFAULT"
__nv_reservedSMEM_offset_0_alias:
	.zero		0
	.zero		64


//--------------------- .nv.constant0.default_function_kernel --------------------------
	.section	.nv.constant0.default_function_kernel,"a",@progbits
	.sectionflags	@""
	.align	4
.nv.constant0.default_function_kernel:
	.zero		912


//--------------------- SYMBOLS --------------------------

	.type		.nv.reservedSmem.offset0,@object
	.size		.nv.reservedSmem.offset0,0x4
